//
// Generated by NVIDIA NVVM Compiler
//
// Compiler Build ID: CL-36424714
// Cuda compilation tools, release 13.0, V13.0.88
// Based on NVVM 20.0.0
//

.version 9.0
.target sm_100
.address_size 64

	// .globl	_Z18compute_mandelbrotP5param
.extern .func  (.param .b32 func_retval0) vprintf
(
	.param .b64 vprintf_param_0,
	.param .b64 vprintf_param_1
)
;
.global .align 1 .b8 $str[8] = {37, 100, 44, 37, 100, 32, 45};

.visible .entry _Z18compute_mandelbrotP5param(
	.param .u64 .ptr .align 1 _Z18compute_mandelbrotP5param_param_0
)
{
	.local .align 8 .b8 	__local_depot0[8];
	.reg .b64 	%SP;
	.reg .b64 	%SPL;
	.reg .pred 	%p<8>;
	.reg .b32 	%r<41>;
	.reg .b64 	%rd<35>;
	.reg .b64 	%fd<29>;

	mov.u64 	%SPL, __local_depot0;
	cvta.local.u64 	%SP, %SPL;
	ld.param.u64 	%rd2, [_Z18compute_mandelbrotP5param_param_0];
	cvta.to.global.u64 	%rd1, %rd2;
	add.u64 	%rd3, %SP, 0;
	add.u64 	%rd4, %SPL, 0;
	mov.u32 	%r6, %ctaid.x;
	mov.u32 	%r7, %ntid.x;
	mov.u32 	%r8, %tid.x;
	mad.lo.s32 	%r1, %r6, %r7, %r8;
	mov.u32 	%r9, %ctaid.y;
	mov.u32 	%r10, %ntid.y;
	mov.u32 	%r11, %tid.y;
	mad.lo.s32 	%r2, %r9, %r10, %r11;
	st.local.v2.u32 	[%rd4], {%r1, %r2};
	mov.u64 	%rd5, $str;
	cvta.global.u64 	%rd6, %rd5;
	{ // callseq 0, 0
	.param .b64 param0;
	st.param.b64 	[param0], %rd6;
	.param .b64 param1;
	st.param.b64 	[param1], %rd3;
	.param .b32 retval0;
	call.uni (retval0), 
	vprintf, 
	(
	param0, 
	param1
	);
	ld.param.b32 	%r12, [retval0];
	} // callseq 0
	ld.global.u32 	%r3, [%rd1+56];
	setp.ge.u32 	%p1, %r2, %r3;
	@%p1 bra 	$L__BB0_7;
	ld.global.f64 	%fd11, [%rd1+16];
	cvt.rn.f64.u32 	%fd12, %r2;
	ld.global.f64 	%fd13, [%rd1+40];
	fma.rn.f64 	%fd14, %fd13, %fd12, %fd11;
	abs.f64 	%fd15, %fd14;
	mul.f64 	%fd16, %fd13, 0d3FE0000000000000;
	setp.lt.f64 	%p2, %fd15, %fd16;
	selp.f64 	%fd1, 0d0000000000000000, %fd14, %p2;
	ld.global.u32 	%r14, [%rd1+52];
	setp.ge.u32 	%p3, %r1, %r14;
	@%p3 bra 	$L__BB0_7;
	ld.global.f64 	%fd18, [%rd1];
	cvt.rn.f64.u32 	%fd19, %r1;
	ld.global.f64 	%fd20, [%rd1+32];
	fma.rn.f64 	%fd2, %fd20, %fd19, %fd18;
	mov.f64 	%fd25, 0d0000000000000000;
	mov.b32 	%r40, 0;
	mov.f64 	%fd26, %fd25;
	mov.f64 	%fd27, %fd25;
	mov.f64 	%fd28, %fd25;
$L__BB0_3:
	add.f64 	%fd21, %fd26, %fd26;
	fma.rn.f64 	%fd27, %fd27, %fd21, %fd1;
	sub.f64 	%fd22, %fd28, %fd25;
	add.f64 	%fd26, %fd2, %fd22;
	mul.f64 	%fd28, %fd26, %fd26;
	mul.f64 	%fd25, %fd27, %fd27;
	add.s32 	%r5, %r40, 1;
	setp.lt.u32 	%p4, %r40, 199;
	add.f64 	%fd23, %fd28, %fd25;
	setp.lt.f64 	%p5, %fd23, 0d4010000000000000;
	and.pred  	%p6, %p4, %p5;
	mov.u32 	%r40, %r5;
	@%p6 bra 	$L__BB0_3;
	setp.ne.s32 	%p7, %r5, 200;
	@%p7 bra 	$L__BB0_6;
	ld.global.u64 	%rd23, [%rd1+72];
	ld.u32 	%r29, [%rd23+192];
	ld.global.u64 	%rd24, [%rd1+64];
	mad.lo.s32 	%r30, %r3, %r2, %r1;
	mul.lo.s32 	%r31, %r30, 3;
	cvt.u64.u32 	%rd25, %r31;
	add.s64 	%rd26, %rd24, %rd25;
	st.u8 	[%rd26], %r29;
	ld.global.u64 	%rd27, [%rd1+72];
	ld.u32 	%r32, [%rd27+196];
	ld.global.u64 	%rd28, [%rd1+64];
	ld.global.u32 	%r33, [%rd1+56];
	mad.lo.s32 	%r34, %r33, %r2, %r1;
	mad.lo.s32 	%r35, %r34, 3, 1;
	cvt.u64.u32 	%rd29, %r35;
	add.s64 	%rd30, %rd28, %rd29;
	st.u8 	[%rd30], %r32;
	ld.global.u64 	%rd31, [%rd1+72];
	ld.u32 	%r36, [%rd31+200];
	ld.global.u64 	%rd32, [%rd1+64];
	ld.global.u32 	%r37, [%rd1+56];
	mad.lo.s32 	%r38, %r37, %r2, %r1;
	mad.lo.s32 	%r39, %r38, 3, 2;
	cvt.u64.u32 	%rd33, %r39;
	add.s64 	%rd34, %rd32, %rd33;
	st.u8 	[%rd34], %r36;
	bra.uni 	$L__BB0_7;
$L__BB0_6:
	and.b32  	%r16, %r5, 15;
	ld.global.u64 	%rd7, [%rd1+72];
	mul.lo.s32 	%r17, %r16, 3;
	mul.wide.u32 	%rd8, %r17, 4;
	add.s64 	%rd9, %rd7, %rd8;
	ld.u32 	%r18, [%rd9];
	ld.global.u64 	%rd10, [%rd1+64];
	mad.lo.s32 	%r19, %r3, %r2, %r1;
	mul.lo.s32 	%r20, %r19, 3;
	cvt.u64.u32 	%rd11, %r20;
	add.s64 	%rd12, %rd10, %rd11;
	st.u8 	[%rd12], %r18;
	ld.global.u64 	%rd13, [%rd1+72];
	add.s64 	%rd14, %rd13, %rd8;
	ld.u32 	%r21, [%rd14+4];
	ld.global.u64 	%rd15, [%rd1+64];
	ld.global.u32 	%r22, [%rd1+56];
	mad.lo.s32 	%r23, %r22, %r2, %r1;
	mad.lo.s32 	%r24, %r23, 3, 1;
	cvt.u64.u32 	%rd16, %r24;
	add.s64 	%rd17, %rd15, %rd16;
	st.u8 	[%rd17], %r21;
	ld.global.u64 	%rd18, [%rd1+72];
	add.s64 	%rd19, %rd18, %rd8;
	ld.u32 	%r25, [%rd19+8];
	ld.global.u64 	%rd20, [%rd1+64];
	ld.global.u32 	%r26, [%rd1+56];
	mad.lo.s32 	%r27, %r26, %r2, %r1;
	mad.lo.s32 	%r28, %r27, 3, 2;
	cvt.u64.u32 	%rd21, %r28;
	add.s64 	%rd22, %rd20, %rd21;
	st.u8 	[%rd22], %r25;
$L__BB0_7:
	ret;

}


// ===== COMPILED SASS (sm_100) =====

	.target	sm_100

	.elftype	@"ET_EXEC"


//--------------------- .note.nv.tkinfo           --------------------------
	.section	.note.nv.tkinfo,"",@"SHT_NOTE"
	.sectionflags	@"SHF_NOTE_NV_TKINFO"
	.tkinfo
        /*0018*/ 	.word	0x00000002
        /*0030*/ 	.string	""
        /*0030*/ 	.string	"ptxas"
        /*0030*/ 	.string	"Cuda compilation tools, release 13.0, V13.0.88"
        /*0030*/ 	.string	"Build cuda_13.0.r13.0/compiler.36424714_0"
        /*0030*/ 	.string	"-arch sm_100 -m 64 "



//--------------------- .note.nv.cuinfo           --------------------------
	.section	.note.nv.cuinfo,"",@"SHT_NOTE"
	.sectionflags	@"SHF_NOTE_NV_CUINFO"
        /*0018*/ 	.short	0x0002
        /*001a*/ 	.short	0x0064
        /*001c*/ 	.short	0x0082
	.zero		2


//--------------------- .nv.info                  --------------------------
	.section	.nv.info,"",@"SHT_CUDA_INFO"
	.align	4


	//----- nvinfo : EIATTR_REGCOUNT
	.align		4
        /*0000*/ 	.byte	0x04, 0x2f
        /*0002*/ 	.short	(.L_2 - .L_1)
	.align		4
.L_1:
        /*0004*/ 	.word	index@(_Z18compute_mandelbrotP5param)
        /*0008*/ 	.word	0x00000018


	//----- nvinfo : EIATTR_FRAME_SIZE
	.align		4
.L_2:
        /*000c*/ 	.byte	0x04, 0x11
        /*000e*/ 	.short	(.L_4 - .L_3)
	.align		4
.L_3:
        /*0010*/ 	.word	index@(_Z18compute_mandelbrotP5param)
        /*0014*/ 	.word	0x00000008


	//----- nvinfo : EIATTR_MIN_STACK_SIZE
	.align		4
.L_4:
        /*0018*/ 	.byte	0x04, 0x12
        /*001a*/ 	.short	(.L_6 - .L_5)
	.align		4
.L_5:
        /*001c*/ 	.word	index@(_Z18compute_mandelbrotP5param)
        /*0020*/ 	.word	0x00000008
.L_6:


//--------------------- .nv.compat                --------------------------
	.section	.nv.compat,"",@"SHT_CUDA_COMPAT_INFO"
	.align	4
        /*0000*/ 	.byte	0x02, 0x09, 0x00, 0x00, 0x02, 0x02, 0x01, 0x00, 0x02, 0x05, 0x05, 0x00, 0x03, 0x07, 0x01, 0x01
        /*0010*/ 	.byte	0x02, 0x03, 0x00, 0x00, 0x02, 0x06, 0x01, 0x00, 0x04, 0x0b, 0x08, 0x00, 0x01, 0x00, 0x00, 0x00
        /*0020*/ 	.byte	0x00, 0x00, 0x00, 0x00


//--------------------- .nv.info._Z18compute_mandelbrotP5param --------------------------
	.section	.nv.info._Z18compute_mandelbrotP5param,"",@"SHT_CUDA_INFO"
	.sectionflags	@""
	.align	4


	//----- nvinfo : EIATTR_CUDA_API_VERSION
	.align		4
        /*0000*/ 	.byte	0x04, 0x37
        /*0002*/ 	.short	(.L_8 - .L_7)
.L_7:
        /*0004*/ 	.word	0x00000082


	//----- nvinfo : EIATTR_KPARAM_INFO
	.align		4
.L_8:
        /*0008*/ 	.byte	0x04, 0x17
        /*000a*/ 	.short	(.L_10 - .L_9)
.L_9:
        /*000c*/ 	.word	0x00000000
        /*0010*/ 	.short	0x0000
        /*0012*/ 	.short	0x0000
        /*0014*/ 	.byte	0x00, 0xf5, 0x21, 0x00


	//----- nvinfo : EIATTR_SPARSE_MMA_MASK
	.align		4
.L_10:
        /*0018*/ 	.byte	0x03, 0x50
        /*001a*/ 	.short	0x0000


	//----- nvinfo : EIATTR_MAXREG_COUNT
	.align		4
        /*001c*/ 	.byte	0x03, 0x1b
        /*001e*/ 	.short	0x00ff


	//----- nvinfo : EIATTR_EXTERNS
	.align		4
        /*0020*/ 	.byte	0x04, 0x0f
        /*0022*/ 	.short	(.L_12 - .L_11)


	//   ....[0]....
	.align		4
.L_11:
        /*0024*/ 	.word	index@(vprintf)


	//----- nvinfo : EIATTR_MERCURY_ISA_VERSION
	.align		4
.L_12:
        /*0028*/ 	.byte	0x03, 0x5f
        /*002a*/ 	.short	0x0101


	//----- nvinfo : EIATTR_VRC_CTA_INIT_COUNT
	.align		4
        /*002c*/ 	.byte	0x02, 0x4a
	.zero		1
	.zero		1


	//----- nvinfo : EIATTR_SYSCALL_OFFSETS
	.align		4
        /*0030*/ 	.byte	0x04, 0x46
        /*0032*/ 	.short	(.L_14 - .L_13)


	//   ....[0]....
.L_13:
        /*0034*/ 	.word	0x00000160


	//----- nvinfo : EIATTR_EXIT_INSTR_OFFSETS
	.align		4
.L_14:
        /*0038*/ 	.byte	0x04, 0x1c
        /*003a*/ 	.short	(.L_16 - .L_15)


	//   ....[0]....
.L_15:
        /*003c*/ 	.word	0x000001a0


	//   ....[1]....
        /*0040*/ 	.word	0x000001f0


	//   ....[2]....
        /*0044*/ 	.word	0x00000590


	//   ....[3]....
        /*0048*/ 	.word	0x000007a0


	//----- nvinfo : EIATTR_CRS_STACK_SIZE
	.align		4
.L_16:
        /*004c*/ 	.byte	0x04, 0x1e
        /*004e*/ 	.short	(.L_18 - .L_17)
.L_17:
        /*0050*/ 	.word	0x00000000


	//----- nvinfo : EIATTR_CBANK_PARAM_SIZE
	.align		4
.L_18:
        /*0054*/ 	.byte	0x03, 0x19
        /*0056*/ 	.short	0x0008


	//----- nvinfo : EIATTR_PARAM_CBANK
	.align		4
        /*0058*/ 	.byte	0x04, 0x0a
        /*005a*/ 	.short	(.L_20 - .L_19)
	.align		4
.L_19:
        /*005c*/ 	.word	index@(.nv.constant0._Z18compute_mandelbrotP5param)
        /*0060*/ 	.short	0x0380
        /*0062*/ 	.short	0x0008


	//----- nvinfo : EIATTR_SW_WAR
	.align		4
.L_20:
        /*0064*/ 	.byte	0x04, 0x36
        /*0066*/ 	.short	(.L_22 - .L_21)
.L_21:
        /*0068*/ 	.word	0x00000008
.L_22:


//--------------------- .nv.callgraph             --------------------------
	.section	.nv.callgraph,"",@"SHT_CUDA_CALLGRAPH"
	.align	4
	.sectionentsize	8
	.align		4
        /*0000*/ 	.word	0x00000000
	.align		4
        /*0004*/ 	.word	0xffffffff
	.align		4
        /*0008*/ 	.word	index@(_Z18compute_mandelbrotP5param)
	.align		4
        /*000c*/ 	.word	index@(vprintf)
	.align		4
        /*0010*/ 	.word	0x00000000
	.align		4
        /*0014*/ 	.word	0xfffffffe
	.align		4
        /*0018*/ 	.word	0x00000000
	.align		4
        /*001c*/ 	.word	0xfffffffd
	.align		4
        /*0020*/ 	.word	0x00000000
	.align		4
        /*0024*/ 	.word	0xfffffffc


//--------------------- .nv.constant4             --------------------------
	.section	.nv.constant4,"a",@progbits
	.align	8
	.align		8
.nv.constant4:
        /*0000*/ 	.dword	vprintf
	.align		8
        /*0008*/ 	.dword	$str


//--------------------- .text._Z18compute_mandelbrotP5param --------------------------
	.section	.text._Z18compute_mandelbrotP5param,"ax",@progbits
	.align	128
        .global         _Z18compute_mandelbrotP5param
        .type           _Z18compute_mandelbrotP5param,@function
        .size           _Z18compute_mandelbrotP5param,(.L_x_5 - _Z18compute_mandelbrotP5param)
        .other          _Z18compute_mandelbrotP5param,@"STO_CUDA_ENTRY STV_DEFAULT"
_Z18compute_mandelbrotP5param:
.text._Z18compute_mandelbrotP5param:
[----:B------:R-:W0:Y:S01]  /*0000*/  LDC R1, c[0x0][0x37c] ;  /* 0x0000df00ff017b82 */ /* 0x000e220000000800 */
[----:B------:R-:W1:Y:S01]  /*0010*/  S2R R3, SR_TID.X ;  /* 0x0000000000037919 */ /* 0x000e620000002100 */
[----:B------:R-:W2:Y:S06]  /*0020*/  LDCU UR5, c[0x0][0x2fc] ;  /* 0x00005f80ff0577ac */ /* 0x000eac0008000800 */
[----:B------:R-:W1:Y:S01]  /*0030*/  LDC R16, c[0x0][0x360] ;  /* 0x0000d800ff107b82 */ /* 0x000e620000000800 */
[----:B0-----:R-:W-:Y:S01]  /*0040*/  VIADD R1, R1, 0xfffffff8 ;  /* 0xfffffff801017836 */ /* 0x001fe20000000000 */
[----:B------:R-:W0:Y:S01]  /*0050*/  S2R R0, SR_TID.Y ;  /* 0x0000000000007919 */ /* 0x000e220000002200 */
[----:B------:R-:W3:Y:S05]  /*0060*/  LDCU.64 UR36, c[0x0][0x358] ;  /* 0x00006b00ff2477ac */ /* 0x000eea0008000a00 */
[----:B------:R-:W1:Y:S08]  /*0070*/  S2UR UR4, SR_CTAID.X ;  /* 0x00000000000479c3 */ /* 0x000e700000002500 */
[----:B------:R-:W0:Y:S08]  /*0080*/  S2UR UR6, SR_CTAID.Y ;  /* 0x00000000000679c3 */ /* 0x000e300000002600 */
[----:B------:R-:W0:Y:S01]  /*0090*/  LDC R17, c[0x0][0x364] ;  /* 0x0000d900ff117b82 */ /* 0x000e220000000800 */
[----:B-1----:R-:W-:Y:S01]  /*00a0*/  IMAD R16, R16, UR4, R3 ;  /* 0x0000000410107c24 */ /* 0x002fe2000f8e0203 */
[----:B------:R-:W1:Y:S01]  /*00b0*/  LDCU UR4, c[0x0][0x2f8] ;  /* 0x00005f00ff0477ac */ /* 0x000e620008000800 */
[----:B0-----:R-:W-:Y:S01]  /*00c0*/  IMAD R17, R17, UR6, R0 ;  /* 0x0000000611117c24 */ /* 0x001fe2000f8e0200 */
[----:B------:R-:W-:Y:S01]  /*00d0*/  MOV R0, 0x0 ;  /* 0x0000000000007802 */ /* 0x000fe20000000f00 */
[----:B------:R-:W0:Y:S01]  /*00e0*/  LDCU.64 UR6, c[0x4][0x8] ;  /* 0x01000100ff0677ac */ /* 0x000e220008000a00 */
[----:B-1----:R-:W-:-:S02]  /*00f0*/  IADD3 R6, P0, PT, R1, UR4, RZ ;  /* 0x0000000401067c10 */ /* 0x002fc4000ff1e0ff */
[----:B------:R1:W4:Y:S01]  /*0100*/  LDC.64 R2, c[0x4][R0] ;  /* 0x0100000000027b82 */ /* 0x0003220000000a00 */
[----:B------:R1:W-:Y:S02]  /*0110*/  STL.64 [R1], R16 ;  /* 0x0000001001007387 */ /* 0x0003e40000100a00 */
[----:B--2---:R-:W-:Y:S02]  /*0120*/  IMAD.X R7, RZ, RZ, UR5, P0 ;  /* 0x00000005ff077e24 */ /* 0x004fe400080e06ff */
[----:B0-----:R-:W-:Y:S01]  /*0130*/  IMAD.U32 R4, RZ, RZ, UR6 ;  /* 0x00000006ff047e24 */ /* 0x001fe2000f8e00ff */
[----:B-1-3--:R-:W-:-:S07]  /*0140*/  MOV R5, UR7 ;  /* 0x0000000700057c02 */ /* 0x00afce0008000f00 */
[----:B------:R-:W-:-:S07]  /*0150*/  LEPC R20, `(.L_x_0) ;  /* 0x000000001014794e */ /* 0x000fce0000000000 */
[----:B----4-:R-:W-:Y:S05]  /*0160*/  CALL.ABS.NOINC R2 ;  /* 0x0000000002007343 */ /* 0x010fea0003c00000 */
.L_x_0:
[----:B------:R-:W0:Y:S02]  /*0170*/  LDC.64 R2, c[0x0][0x380] ;  /* 0x0000e000ff027b82 */ /* 0x000e240000000a00 */
[----:B0-----:R-:W2:Y:S02]  /*0180*/  LDG.E R0, desc[UR36][R2.64+0x38] ;  /* 0x0000382402007981 */ /* 0x001ea4000c1e1900 */
[----:B--2---:R-:W-:-:S13]  /*0190*/  ISETP.GE.U32.AND P0, PT, R17, R0, PT ;  /* 0x000000001100720c */ /* 0x004fda0003f06070 */
[----:B------:R-:W-:Y:S05]  /*01a0*/  @P0 EXIT ;  /* 0x000000000000094d */ /* 0x000fea0003800000 */
[----:B------:R-:W2:Y:S04]  /*01b0*/  LDG.E R7, desc[UR36][R2.64+0x34] ;  /* 0x0000342402077981 */ /* 0x000ea8000c1e1900 */
[----:B------:R0:W5:Y:S04]  /*01c0*/  LDG.E.64 R4, desc[UR36][R2.64+0x10] ;  /* 0x0000102402047981 */ /* 0x000168000c1e1b00 */
[----:B------:R0:W5:Y:S01]  /*01d0*/  LDG.E.64 R8, desc[UR36][R2.64+0x28] ;  /* 0x0000282402087981 */ /* 0x000162000c1e1b00 */
[----:B--2---:R-:W-:-:S13]  /*01e0*/  ISETP.GE.U32.AND P0, PT, R16, R7, PT ;  /* 0x000000071000720c */ /* 0x004fda0003f06070 */
[----:B0-----:R-:W-:Y:S05]  /*01f0*/  @P0 EXIT ;  /* 0x000000000000094d */ /* 0x001fea0003800000 */
[----:B------:R-:W2:Y:S04]  /*0200*/  LDG.E.64 R10, desc[UR36][R2.64] ;  /* 0x00000024020a7981 */ /* 0x000ea8000c1e1b00 */
[----:B------:R-:W2:Y:S01]  /*0210*/  LDG.E.64 R12, desc[UR36][R2.64+0x20] ;  /* 0x00002024020c7981 */ /* 0x000ea2000c1e1b00 */
[----:B------:R-:W0:Y:S01]  /*0220*/  I2F.F64.U32 R6, R17 ;  /* 0x0000001100067312 */ /* 0x000e220000201800 */
[----:B------:R-:W-:Y:S01]  /*0230*/  BSSY.RECONVERGENT B0, `(.L_x_1) ;  /* 0x0000018000007945 */ /* 0x000fe20003800200 */
[----:B------:R-:W-:Y:S02]  /*0240*/  MOV R18, RZ ;  /* 0x000000ff00127202 */ /* 0x000fe40000000f00 */
[----:B------:R-:W-:Y:S01]  /*0250*/  CS2R R14, SRZ ;  /* 0x00000000000e7805 */ /* 0x000fe2000001ff00 */
[----:B0----5:R-:W-:-:S03]  /*0260*/  DFMA R4, R6, R8, R4 ;  /* 0x000000080604722b */ /* 0x021fc60000000004 */
[----:B------:R-:W2:Y:S01]  /*0270*/  I2F.F64.U32 R6, R16 ;  /* 0x0000001000067312 */ /* 0x000ea20000201800 */
[----:B------:R-:W-:-:S08]  /*0280*/  DMUL R8, R8, 0.5 ;  /* 0x3fe0000008087828 */ /* 0x000fd00000000000 */
[----:B------:R-:W-:Y:S01]  /*0290*/  DSETP.GEU.AND P0, PT, |R4|, R8, PT ;  /* 0x000000080400722a */ /* 0x000fe20003f0e200 */
[----:B------:R-:W-:-:S05]  /*02a0*/  CS2R R8, SRZ ;  /* 0x0000000000087805 */ /* 0x000fca000001ff00 */
[----:B------:R-:W-:Y:S02]  /*02b0*/  FSEL R4, R4, RZ, P0 ;  /* 0x000000ff04047208 */ /* 0x000fe40000000000 */
[----:B------:R-:W-:Y:S01]  /*02c0*/  FSEL R5, R5, RZ, P0 ;  /* 0x000000ff05057208 */ /* 0x000fe20000000000 */
[----:B--2---:R-:W-:Y:S01]  /*02d0*/  DFMA R6, R6, R12, R10 ;  /* 0x0000000c0606722b */ /* 0x004fe2000000000a */
[----:B------:R-:W-:Y:S02]  /*02e0*/  CS2R R10, SRZ ;  /* 0x00000000000a7805 */ /* 0x000fe4000001ff00 */
[----:B------:R-:W-:-:S08]  /*02f0*/  CS2R R12, SRZ ;  /* 0x00000000000c7805 */ /* 0x000fd0000001ff00 */
.L_x_2:
[----:B------:R-:W-:Y:S01]  /*0300*/  DADD R14, R14, -R8 ;  /* 0x000000000e0e7229 */ /* 0x000fe20000000808 */
[C---:B------:R-:W-:Y:S01]  /*0310*/  ISETP.LT.U32.AND P1, PT, R18.reuse, 0xc7, PT ;  /* 0x000000c71200780c */ /* 0x040fe20003f21070 */
[----:B------:R-:W-:Y:S01]  /*0320*/  DADD R8, R10, R10 ;  /* 0x000000000a087229 */ /* 0x000fe2000000000a */
[----:B------:R-:W-:-:S05]  /*0330*/  VIADD R18, R18, 0x1 ;  /* 0x0000000112127836 */ /* 0x000fca0000000000 */
[----:B------:R-:W-:Y:S02]  /*0340*/  DADD R10, R6, R14 ;  /* 0x00000000060a7229 */ /* 0x000fe4000000000e */
[----:B------:R-:W-:-:S06]  /*0350*/  DFMA R12, R8, R12, R4 ;  /* 0x0000000c080c722b */ /* 0x000fcc0000000004 */
[----:B------:R-:W-:Y:S02]  /*0360*/  DMUL R14, R10, R10 ;  /* 0x0000000a0a0e7228 */ /* 0x000fe40000000000 */
[----:B------:R-:W-:-:S08]  /*0370*/  DMUL R8, R12, R12 ;  /* 0x0000000c0c087228 */ /* 0x000fd00000000000 */
[----:B------:R-:W-:-:S08]  /*0380*/  DADD R20, R14, R8 ;  /* 0x000000000e147229 */ /* 0x000fd00000000008 */
[----:B------:R-:W-:-:S14]  /*0390*/  DSETP.GEU.AND P0, PT, R20, 4, PT ;  /* 0x401000001400742a */ /* 0x000fdc0003f0e000 */
[----:B------:R-:W-:Y:S05]  /*03a0*/  @!P0 BRA P1, `(.L_x_2) ;  /* 0xfffffffc00d48947 */ /* 0x000fea000083ffff */
[----:B------:R-:W-:Y:S05]  /*03b0*/  BSYNC.RECONVERGENT B0 ;  /* 0x0000000000007941 */ /* 0x000fea0003800200 */
.L_x_1:
[----:B------:R-:W-:-:S13]  /*03c0*/  ISETP.NE.AND P0, PT, R18, 0xc8, PT ;  /* 0x000000c81200780c */ /* 0x000fda0003f05270 */
[----:B------:R-:W-:Y:S05]  /*03d0*/  @P0 BRA `(.L_x_3) ;  /* 0x0000000000700947 */ /* 0x000fea0003800000 */
[----:B------:R-:W2:Y:S04]  /*03e0*/  LDG.E.64 R4, desc[UR36][R2.64+0x48] ;  /* 0x0000482402047981 */ /* 0x000ea8000c1e1b00 */
[----:B------:R-:W3:Y:S01]  /*03f0*/  LDG.E.64 R6, desc[UR36][R2.64+0x40] ;  /* 0x0000402402067981 */ /* 0x000ee2000c1e1b00 */
[----:B------:R-:W-:-:S04]  /*0400*/  IMAD R0, R17, R0, R16 ;  /* 0x0000000011007224 */ /* 0x000fc800078e0210 */
[----:B------:R-:W-:Y:S01]  /*0410*/  IMAD R11, R0, 0x3, RZ ;  /* 0x00000003000b7824 */ /* 0x000fe200078e02ff */
[----:B--2---:R-:W2:Y:S04]  /*0420*/  LD.E R5, desc[UR36][R4.64+0xc0] ;  /* 0x0000c02404057980 */ /* 0x004ea8000c101900 */
[----:B---3--:R-:W-:-:S04]  /*0430*/  IADD3 R10, P0, PT, R11, R6, RZ ;  /* 0x000000060b0a7210 */ /* 0x008fc80007f1e0ff */
[----:B------:R-:W-:-:S05]  /*0440*/  IADD3.X R11, PT, PT, RZ, R7, RZ, P0, !PT ;  /* 0x00000007ff0b7210 */ /* 0x000fca00007fe4ff */
[----:B--2---:R0:W-:Y:S04]  /*0450*/  ST.E.U8 desc[UR36][R10.64], R5 ;  /* 0x000000050a007985 */ /* 0x0041e8000c101124 */
[----:B------:R-:W2:Y:S04]  /*0460*/  LDG.E.64 R6, desc[UR36][R2.64+0x48] ;  /* 0x0000482402067981 */ /* 0x000ea8000c1e1b00 */
[----:B------:R-:W3:Y:S04]  /*0470*/  LDG.E R0, desc[UR36][R2.64+0x38] ;  /* 0x0000382402007981 */ /* 0x000ee8000c1e1900 */
[----:B------:R-:W4:Y:S01]  /*0480*/  LDG.E.64 R8, desc[UR36][R2.64+0x40] ;  /* 0x0000402402087981 */ /* 0x000f22000c1e1b00 */
[----:B------:R-:W-:-:S03]  /*0490*/  IMAD.MOV.U32 R19, RZ, RZ, 0x3 ;  /* 0x00000003ff137424 */ /* 0x000fc600078e00ff */
[----:B--2---:R-:W2:Y:S01]  /*04a0*/  LD.E R15, desc[UR36][R6.64+0xc4] ;  /* 0x0000c424060f7980 */ /* 0x004ea2000c101900 */
[----:B---3--:R-:W-:-:S04]  /*04b0*/  IMAD R0, R17, R0, R16 ;  /* 0x0000000011007224 */ /* 0x008fc800078e0210 */
[----:B------:R-:W-:-:S05]  /*04c0*/  IMAD R13, R0, R19, 0x1 ;  /* 0x00000001000d7424 */ /* 0x000fca00078e0213 */
[----:B----4-:R-:W-:-:S04]  /*04d0*/  IADD3 R12, P0, PT, R8, R13, RZ ;  /* 0x0000000d080c7210 */ /* 0x010fc80007f1e0ff */
[----:B------:R-:W-:-:S05]  /*04e0*/  IADD3.X R13, PT, PT, RZ, R9, RZ, P0, !PT ;  /* 0x00000009ff0d7210 */ /* 0x000fca00007fe4ff */
[----:B--2---:R-:W-:Y:S04]  /*04f0*/  ST.E.U8 desc[UR36][R12.64], R15 ;  /* 0x0000000f0c007985 */ /* 0x004fe8000c101124 */
[----:B0-----:R-:W2:Y:S04]  /*0500*/  LDG.E.64 R4, desc[UR36][R2.64+0x48] ;  /* 0x0000482402047981 */ /* 0x001ea8000c1e1b00 */
[----:B------:R-:W3:Y:S04]  /*0510*/  LDG.E R0, desc[UR36][R2.64+0x38] ;  /* 0x0000382402007981 */ /* 0x000ee8000c1e1900 */
[----:B------:R-:W4:Y:S04]  /*0520*/  LDG.E.64 R8, desc[UR36][R2.64+0x40] ;  /* 0x0000402402087981 */ /* 0x000f28000c1e1b00 */
[----:B--2---:R-:W2:Y:S01]  /*0530*/  LD.E R5, desc[UR36][R4.64+0xc8] ;  /* 0x0000c82404057980 */ /* 0x004ea2000c101900 */
[----:B---3--:R-:W-:-:S04]  /*0540*/  IMAD R0, R17, R0, R16 ;  /* 0x0000000011007224 */ /* 0x008fc800078e0210 */
[----:B------:R-:W-:-:S05]  /*0550*/  IMAD R7, R0, R19, 0x2 ;  /* 0x0000000200077424 */ /* 0x000fca00078e0213 */
[----:B----4-:R-:W-:-:S05]  /*0560*/  IADD3 R6, P0, PT, R8, R7, RZ ;  /* 0x0000000708067210 */ /* 0x010fca0007f1e0ff */
[----:B------:R-:W-:-:S05]  /*0570*/  IMAD.X R7, RZ, RZ, R9, P0 ;  /* 0x000000ffff077224 */ /* 0x000fca00000e0609 */
[----:B--2---:R-:W-:Y:S01]  /*0580*/  ST.E.U8 desc[UR36][R6.64], R5 ;  /* 0x0000000506007985 */ /* 0x004fe2000c101124 */
[----:B------:R-:W-:Y:S05]  /*0590*/  EXIT ;  /* 0x000000000000794d */ /* 0x000fea0003800000 */
.L_x_3:
[----:B------:R-:W2:Y:S01]  /*05a0*/  LDG.E.64 R6, desc[UR36][R2.64+0x48] ;  /* 0x0000482402067981 */ /* 0x000ea2000c1e1b00 */
[----:B------:R-:W-:-:S03]  /*05b0*/  LOP3.LUT R4, R18, 0xf, RZ, 0xc0, !PT ;  /* 0x0000000f12047812 */ /* 0x000fc600078ec0ff */
[----:B------:R-:W3:Y:S02]  /*05c0*/  LDG.E.64 R8, desc[UR36][R2.64+0x40] ;  /* 0x0000402402087981 */ /* 0x000ee4000c1e1b00 */
[----:B------:R-:W-:Y:S02]  /*05d0*/  IMAD R4, R4, 0x3, RZ ;  /* 0x0000000304047824 */ /* 0x000fe400078e02ff */
[----:B------:R-:W-:Y:S02]  /*05e0*/  IMAD R0, R17, R0, R16 ;  /* 0x0000000011007224 */ /* 0x000fe400078e0210 */
[----:B--2---:R-:W-:-:S06]  /*05f0*/  IMAD.WIDE.U32 R6, R4, 0x4, R6 ;  /* 0x0000000404067825 */ /* 0x004fcc00078e0006 */
[----:B------:R-:W2:Y:S01]  /*0600*/  LD.E R7, desc[UR36][R6.64] ;  /* 0x0000002406077980 */ /* 0x000ea2000c101900 */
[----:B------:R-:W-:-:S05]  /*0610*/  IMAD R13, R0, 0x3, RZ ;  /* 0x00000003000d7824 */ /* 0x000fca00078e02ff */
[----:B---3--:R-:W-:-:S04]  /*0620*/  IADD3 R12, P0, PT, R13, R8, RZ ;  /* 0x000000080d0c7210 */ /* 0x008fc80007f1e0ff */
[----:B------:R-:W-:-:S05]  /*0630*/  IADD3.X R13, PT, PT, RZ, R9, RZ, P0, !PT ;  /* 0x00000009ff0d7210 */ /* 0x000fca00007fe4ff */
[----:B--2---:R0:W-:Y:S04]  /*0640*/  ST.E.U8 desc[UR36][R12.64], R7 ;  /* 0x000000070c007985 */ /* 0x0041e8000c101124 */
[----:B------:R-:W2:Y:S04]  /*0650*/  LDG.E.64 R8, desc[UR36][R2.64+0x48] ;  /* 0x0000482402087981 */ /* 0x000ea8000c1e1b00 */
[----:B------:R-:W3:Y:S04]  /*0660*/  LDG.E R0, desc[UR36][R2.64+0x38] ;  /* 0x0000382402007981 */ /* 0x000ee8000c1e1900 */
[----:B------:R-:W4:Y:S01]  /*0670*/  LDG.E.64 R10, desc[UR36][R2.64+0x40] ;  /* 0x00004024020a7981 */ /* 0x000f22000c1e1b00 */
[----:B------:R-:W-:-:S02]  /*0680*/  IMAD.MOV.U32 R5, RZ, RZ, 0x3 ;  /* 0x00000003ff057424 */ /* 0x000fc400078e00ff */
[----:B--2---:R-:W-:-:S06]  /*0690*/  IMAD.WIDE.U32 R8, R4, 0x4, R8 ;  /* 0x0000000404087825 */ /* 0x004fcc00078e0008 */
[----:B------:R-:W2:Y:S01]  /*06a0*/  LD.E R9, desc[UR36][R8.64+0x4] ;  /* 0x0000042408097980 */ /* 0x000ea2000c101900 */
[----:B---3--:R-:W-:-:S04]  /*06b0*/  IMAD R0, R17, R0, R16 ;  /* 0x0000000011007224 */ /* 0x008fc800078e0210 */
[----:B------:R-:W-:-:S05]  /*06c0*/  IMAD R15, R0, R5, 0x1 ;  /* 0x00000001000f7424 */ /* 0x000fca00078e0205 */
[----:B----4-:R-:W-:-:S04]  /*06d0*/  IADD3 R14, P0, PT, R10, R15, RZ ;  /* 0x0000000f0a0e7210 */ /* 0x010fc80007f1e0ff */
[----:B------:R-:W-:-:S05]  /*06e0*/  IADD3.X R15, PT, PT, RZ, R11, RZ, P0, !PT ;  /* 0x0000000bff0f7210 */ /* 0x000fca00007fe4ff */
[----:B--2---:R-:W-:Y:S04]  /*06f0*/  ST.E.U8 desc[UR36][R14.64], R9 ;  /* 0x000000090e007985 */ /* 0x004fe8000c101124 */
[----:B0-----:R-:W2:Y:S04]  /*0700*/  LDG.E.64 R6, desc[UR36][R2.64+0x48] ;  /* 0x0000482402067981 */ /* 0x001ea8000c1e1b00 */
[----:B------:R-:W3:Y:S04]  /*0710*/  LDG.E R0, desc[UR36][R2.64+0x38] ;  /* 0x0000382402007981 */ /* 0x000ee8000c1e1900 */
[----:B------:R-:W4:Y:S01]  /*0720*/  LDG.E.64 R10, desc[UR36][R2.64+0x40] ;  /* 0x00004024020a7981 */ /* 0x000f22000c1e1b00 */
[----:B--2---:R-:W-:-:S06]  /*0730*/  IMAD.WIDE.U32 R6, R4, 0x4, R6 ;  /* 0x0000000404067825 */ /* 0x004fcc00078e0006 */
[----:B------:R-:W2:Y:S01]  /*0740*/  LD.E R7, desc[UR36][R6.64+0x8] ;  /* 0x0000082406077980 */ /* 0x000ea2000c101900 */
[----:B---3--:R-:W-:-:S04]  /*0750*/  IMAD R0, R17, R0, R16 ;  /* 0x0000000011007224 */ /* 0x008fc800078e0210 */
[----:B------:R-:W-:-:S05]  /*0760*/  IMAD R5, R0, R5, 0x2 ;  /* 0x0000000200057424 */ /* 0x000fca00078e0205 */
[----:B----4-:R-:W-:-:S05]  /*0770*/  IADD3 R4, P0, PT, R10, R5, RZ ;  /* 0x000000050a047210 */ /* 0x010fca0007f1e0ff */
[----:B------:R-:W-:-:S05]  /*0780*/  IMAD.X R5, RZ, RZ, R11, P0 ;  /* 0x000000ffff057224 */ /* 0x000fca00000e060b */
[----:B--2---:R-:W-:Y:S01]  /*0790*/  ST.E.U8 desc[UR36][R4.64], R7 ;  /* 0x0000000704007985 */ /* 0x004fe2000c101124 */
[----:B------:R-:W-:Y:S05]  /*07a0*/  EXIT ;  /* 0x000000000000794d */ /* 0x000fea0003800000 */
.L_x_4:
[----:B------:R-:W-:-:S00]  /*07b0*/  BRA `(.L_x_4) ;  /* 0xfffffffc00fc7947 */ /* 0x000fc0000383ffff */
[----:B------:R-:W-:-:S00]  /*07c0*/  NOP ;  /* 0x0000000000007918 */ /* 0x000fc00000000000 */
        /* <DEDUP_REMOVED lines=11> */
.L_x_5:


//--------------------- .nv.global.init           --------------------------
	.section	.nv.global.init,"aw",@progbits
.nv.global.init:
	.type		$str,@object
	.size		$str,(.L_0 - $str)
$str:
        /*0000*/ 	.byte	0x25, 0x64, 0x2c, 0x25, 0x64, 0x20, 0x2d, 0x00
.L_0:


//--------------------- .nv.shared.reserved.0     --------------------------
	.section	.nv.shared.reserved.0,"aw",@nobits
	.weak		__nv_reservedSMEM_offset_0_alias
	.size		__nv_reservedSMEM_offset_0_alias, 0, 64
	.other		__nv_reservedSMEM_offset_0_alias,@"STO_CUDA_RESERVED_SHARED STV_DEFAULT"
__nv_reservedSMEM_offset_0_alias:
	.zero		0
	.zero		64


//--------------------- .nv.constant0._Z18compute_mandelbrotP5param --------------------------
	.section	.nv.constant0._Z18compute_mandelbrotP5param,"a",@progbits
	.sectionflags	@""
	.align	4
.nv.constant0._Z18compute_mandelbrotP5param:
	.zero		904


//--------------------- SYMBOLS --------------------------

	.type		.nv.reservedSmem.offset0,@object
	.size		.nv.reservedSmem.offset0,0x4
	.type		vprintf,@function
